//
// Generated by NVIDIA NVVM Compiler
//
// Compiler Build ID: CL-36424714
// Cuda compilation tools, release 13.0, V13.0.88
// Based on NVVM 20.0.0
//

.version 9.0
.target sm_100
.address_size 64

	// .globl	_Z15print_threadIdxv
.extern .func  (.param .b32 func_retval0) vprintf
(
	.param .b64 vprintf_param_0,
	.param .b64 vprintf_param_1
)
;
.global .align 1 .b8 $str[131] = {116, 104, 114, 101, 97, 100, 32, 97, 110, 100, 32, 98, 108, 111, 99, 107, 32, 99, 111, 111, 114, 100, 105, 110, 97, 116, 105, 111, 110, 115, 10, 116, 104, 114, 101, 97, 100, 73, 100, 120, 46, 120, 32, 58, 37, 100, 44, 32, 116, 104, 114, 101, 97, 100, 73, 100, 120, 46, 121, 32, 58, 37, 100, 44, 32, 116, 104, 114, 101, 97, 100, 73, 100, 120, 46, 122, 32, 58, 37, 100, 44, 32, 98, 108, 111, 99, 107, 73, 100, 120, 46, 120, 32, 58, 37, 100, 44, 32, 98, 108, 111, 99, 107, 73, 100, 120, 46, 121, 32, 58, 37, 100, 44, 32, 98, 108, 111, 99, 107, 73, 100, 120, 46, 122, 32, 58, 37, 100, 10, 10};
.global .align 1 .b8 $str$1[120] = {98, 108, 111, 99, 107, 32, 97, 110, 100, 32, 103, 114, 105, 100, 32, 100, 105, 109, 101, 110, 115, 105, 111, 110, 115, 10, 98, 108, 111, 99, 107, 68, 105, 109, 46, 120, 32, 58, 37, 100, 44, 32, 98, 108, 111, 99, 107, 68, 105, 109, 46, 121, 32, 58, 37, 100, 44, 32, 98, 108, 111, 99, 107, 68, 105, 109, 46, 122, 32, 58, 37, 100, 44, 32, 103, 114, 105, 100, 68, 105, 109, 46, 120, 32, 58, 37, 100, 44, 32, 103, 114, 105, 100, 68, 105, 109, 46, 121, 32, 58, 37, 100, 44, 32, 103, 114, 105, 100, 68, 105, 109, 46, 122, 32, 58, 37, 100, 10, 10};

.visible .entry _Z15print_threadIdxv()
{
	.local .align 8 .b8 	__local_depot0[24];
	.reg .b64 	%SP;
	.reg .b64 	%SPL;
	.reg .b32 	%r<9>;
	.reg .b64 	%rd<5>;

	mov.u64 	%SPL, __local_depot0;
	cvta.local.u64 	%SP, %SPL;
	add.u64 	%rd1, %SP, 0;
	add.u64 	%rd2, %SPL, 0;
	mov.u32 	%r1, %tid.x;
	mov.u32 	%r2, %tid.y;
	mov.u32 	%r3, %tid.z;
	mov.u32 	%r4, %ctaid.x;
	mov.u32 	%r5, %ctaid.y;
	mov.u32 	%r6, %ctaid.z;
	st.local.v2.u32 	[%rd2], {%r1, %r2};
	st.local.v2.u32 	[%rd2+8], {%r3, %r4};
	st.local.v2.u32 	[%rd2+16], {%r5, %r6};
	mov.u64 	%rd3, $str;
	cvta.global.u64 	%rd4, %rd3;
	{ // callseq 0, 0
	.param .b64 param0;
	st.param.b64 	[param0], %rd4;
	.param .b64 param1;
	st.param.b64 	[param1], %rd1;
	.param .b32 retval0;
	call.uni (retval0), 
	vprintf, 
	(
	param0, 
	param1
	);
	ld.param.b32 	%r7, [retval0];
	} // callseq 0
	ret;

}
	// .globl	_Z17print_gridDetailsv
.visible .entry _Z17print_gridDetailsv()
{
	.local .align 8 .b8 	__local_depot1[24];
	.reg .b64 	%SP;
	.reg .b64 	%SPL;
	.reg .b32 	%r<9>;
	.reg .b64 	%rd<5>;

	mov.u64 	%SPL, __local_depot1;
	cvta.local.u64 	%SP, %SPL;
	add.u64 	%rd1, %SP, 0;
	add.u64 	%rd2, %SPL, 0;
	mov.u32 	%r1, %ntid.x;
	mov.u32 	%r2, %ntid.y;
	mov.u32 	%r3, %ntid.z;
	mov.u32 	%r4, %nctaid.x;
	mov.u32 	%r5, %nctaid.y;
	mov.u32 	%r6, %nctaid.z;
	st.local.v2.u32 	[%rd2], {%r1, %r2};
	st.local.v2.u32 	[%rd2+8], {%r3, %r4};
	st.local.v2.u32 	[%rd2+16], {%r5, %r6};
	mov.u64 	%rd3, $str$1;
	cvta.global.u64 	%rd4, %rd3;
	{ // callseq 1, 0
	.param .b64 param0;
	st.param.b64 	[param0], %rd4;
	.param .b64 param1;
	st.param.b64 	[param1], %rd1;
	.param .b32 retval0;
	call.uni (retval0), 
	vprintf, 
	(
	param0, 
	param1
	);
	ld.param.b32 	%r7, [retval0];
	} // callseq 1
	ret;

}


// ===== COMPILED SASS (sm_100) =====

	.target	sm_100

	.elftype	@"ET_EXEC"


//--------------------- .note.nv.tkinfo           --------------------------
	.section	.note.nv.tkinfo,"",@"SHT_NOTE"
	.sectionflags	@"SHF_NOTE_NV_TKINFO"
	.tkinfo
        /*0018*/ 	.word	0x00000002
        /*0030*/ 	.string	""
        /*0030*/ 	.string	"ptxas"
        /*0030*/ 	.string	"Cuda compilation tools, release 13.0, V13.0.88"
        /*0030*/ 	.string	"Build cuda_13.0.r13.0/compiler.36424714_0"
        /*0030*/ 	.string	"-arch sm_100 -m 64 "



//--------------------- .note.nv.cuinfo           --------------------------
	.section	.note.nv.cuinfo,"",@"SHT_NOTE"
	.sectionflags	@"SHF_NOTE_NV_CUINFO"
        /*0018*/ 	.short	0x0002
        /*001a*/ 	.short	0x0064
        /*001c*/ 	.short	0x0082
	.zero		2


//--------------------- .nv.info                  --------------------------
	.section	.nv.info,"",@"SHT_CUDA_INFO"
	.align	4


	//----- nvinfo : EIATTR_REGCOUNT
	.align		4
        /*0000*/ 	.byte	0x04, 0x2f
        /*0002*/ 	.short	(.L_3 - .L_2)
	.align		4
.L_2:
        /*0004*/ 	.word	index@(_Z15print_threadIdxv)
        /*0008*/ 	.word	0x00000018


	//----- nvinfo : EIATTR_FRAME_SIZE
	.align		4
.L_3:
        /*000c*/ 	.byte	0x04, 0x11
        /*000e*/ 	.short	(.L_5 - .L_4)
	.align		4
.L_4:
        /*0010*/ 	.word	index@(_Z15print_threadIdxv)
        /*0014*/ 	.word	0x00000018


	//----- nvinfo : EIATTR_REGCOUNT
	.align		4
.L_5:
        /*0018*/ 	.byte	0x04, 0x2f
        /*001a*/ 	.short	(.L_7 - .L_6)
	.align		4
.L_6:
        /*001c*/ 	.word	index@(_Z17print_gridDetailsv)
        /*0020*/ 	.word	0x00000018


	//----- nvinfo : EIATTR_FRAME_SIZE
	.align		4
.L_7:
        /*0024*/ 	.byte	0x04, 0x11
        /*0026*/ 	.short	(.L_9 - .L_8)
	.align		4
.L_8:
        /*0028*/ 	.word	index@(_Z17print_gridDetailsv)
        /*002c*/ 	.word	0x00000018


	//----- nvinfo : EIATTR_MIN_STACK_SIZE
	.align		4
.L_9:
        /*0030*/ 	.byte	0x04, 0x12
        /*0032*/ 	.short	(.L_11 - .L_10)
	.align		4
.L_10:
        /*0034*/ 	.word	index@(_Z17print_gridDetailsv)
        /*0038*/ 	.word	0x00000018


	//----- nvinfo : EIATTR_MIN_STACK_SIZE
	.align		4
.L_11:
        /*003c*/ 	.byte	0x04, 0x12
        /*003e*/ 	.short	(.L_13 - .L_12)
	.align		4
.L_12:
        /*0040*/ 	.word	index@(_Z15print_threadIdxv)
        /*0044*/ 	.word	0x00000018
.L_13:


//--------------------- .nv.compat                --------------------------
	.section	.nv.compat,"",@"SHT_CUDA_COMPAT_INFO"
	.align	4
        /*0000*/ 	.byte	0x02, 0x09, 0x00, 0x00, 0x02, 0x02, 0x01, 0x00, 0x02, 0x05, 0x05, 0x00, 0x03, 0x07, 0x01, 0x01
        /*0010*/ 	.byte	0x02, 0x03, 0x00, 0x00, 0x02, 0x06, 0x01, 0x00, 0x04, 0x0b, 0x08, 0x00, 0x09, 0x00, 0x00, 0x00
        /*0020*/ 	.byte	0x00, 0x00, 0x00, 0x00


//--------------------- .nv.info._Z17print_gridDetailsv --------------------------
	.section	.nv.info._Z17print_gridDetailsv,"",@"SHT_CUDA_INFO"
	.sectionflags	@""
	.align	4


	//----- nvinfo : EIATTR_CUDA_API_VERSION
	.align		4
        /*0000*/ 	.byte	0x04, 0x37
        /*0002*/ 	.short	(.L_15 - .L_14)
.L_14:
        /*0004*/ 	.word	0x00000082


	//----- nvinfo : EIATTR_SPARSE_MMA_MASK
	.align		4
.L_15:
        /*0008*/ 	.byte	0x03, 0x50
        /*000a*/ 	.short	0x0000


	//----- nvinfo : EIATTR_MAXREG_COUNT
	.align		4
        /*000c*/ 	.byte	0x03, 0x1b
        /*000e*/ 	.short	0x00ff


	//----- nvinfo : EIATTR_EXTERNS
	.align		4
        /*0010*/ 	.byte	0x04, 0x0f
        /*0012*/ 	.short	(.L_17 - .L_16)


	//   ....[0]....
	.align		4
.L_16:
        /*0014*/ 	.word	index@(vprintf)


	//----- nvinfo : EIATTR_MERCURY_ISA_VERSION
	.align		4
.L_17:
        /*0018*/ 	.byte	0x03, 0x5f
        /*001a*/ 	.short	0x0101


	//----- nvinfo : EIATTR_VRC_CTA_INIT_COUNT
	.align		4
        /*001c*/ 	.byte	0x02, 0x4a
	.zero		1
	.zero		1


	//----- nvinfo : EIATTR_SYSCALL_OFFSETS
	.align		4
        /*0020*/ 	.byte	0x04, 0x46
        /*0022*/ 	.short	(.L_19 - .L_18)


	//   ....[0]....
.L_18:
        /*0024*/ 	.word	0x00000150


	//----- nvinfo : EIATTR_EXIT_INSTR_OFFSETS
	.align		4
.L_19:
        /*0028*/ 	.byte	0x04, 0x1c
        /*002a*/ 	.short	(.L_21 - .L_20)


	//   ....[0]....
.L_20:
        /*002c*/ 	.word	0x00000160


	//----- nvinfo : EIATTR_SW_WAR
	.align		4
.L_21:
        /*0030*/ 	.byte	0x04, 0x36
        /*0032*/ 	.short	(.L_23 - .L_22)
.L_22:
        /*0034*/ 	.word	0x00000008
.L_23:


//--------------------- .nv.info._Z15print_threadIdxv --------------------------
	.section	.nv.info._Z15print_threadIdxv,"",@"SHT_CUDA_INFO"
	.sectionflags	@""
	.align	4


	//----- nvinfo : EIATTR_CUDA_API_VERSION
	.align		4
        /*0000*/ 	.byte	0x04, 0x37
        /*0002*/ 	.short	(.L_25 - .L_24)
.L_24:
        /*0004*/ 	.word	0x00000082


	//----- nvinfo : EIATTR_SPARSE_MMA_MASK
	.align		4
.L_25:
        /*0008*/ 	.byte	0x03, 0x50
        /*000a*/ 	.short	0x0000


	//----- nvinfo : EIATTR_MAXREG_COUNT
	.align		4
        /*000c*/ 	.byte	0x03, 0x1b
        /*000e*/ 	.short	0x00ff


	//----- nvinfo : EIATTR_EXTERNS
	.align		4
        /*0010*/ 	.byte	0x04, 0x0f
        /*0012*/ 	.short	(.L_27 - .L_26)


	//   ....[0]....
	.align		4
.L_26:
        /*0014*/ 	.word	index@(vprintf)


	//----- nvinfo : EIATTR_MERCURY_ISA_VERSION
	.align		4
.L_27:
        /*0018*/ 	.byte	0x03, 0x5f
        /*001a*/ 	.short	0x0101


	//----- nvinfo : EIATTR_VRC_CTA_INIT_COUNT
	.align		4
        /*001c*/ 	.byte	0x02, 0x4a
	.zero		1
	.zero		1


	//----- nvinfo : EIATTR_SYSCALL_OFFSETS
	.align		4
        /*0020*/ 	.byte	0x04, 0x46
        /*0022*/ 	.short	(.L_29 - .L_28)


	//   ....[0]....
.L_28:
        /*0024*/ 	.word	0x00000150


	//----- nvinfo : EIATTR_EXIT_INSTR_OFFSETS
	.align		4
.L_29:
        /*0028*/ 	.byte	0x04, 0x1c
        /*002a*/ 	.short	(.L_31 - .L_30)


	//   ....[0]....
.L_30:
        /*002c*/ 	.word	0x00000160


	//----- nvinfo : EIATTR_SW_WAR
	.align		4
.L_31:
        /*0030*/ 	.byte	0x04, 0x36
        /*0032*/ 	.short	(.L_33 - .L_32)
.L_32:
        /*0034*/ 	.word	0x00000008
.L_33:


//--------------------- .nv.callgraph             --------------------------
	.section	.nv.callgraph,"",@"SHT_CUDA_CALLGRAPH"
	.align	4
	.sectionentsize	8
	.align		4
        /*0000*/ 	.word	0x00000000
	.align		4
        /*0004*/ 	.word	0xffffffff
	.align		4
        /*0008*/ 	.word	index@(_Z17print_gridDetailsv)
	.align		4
        /*000c*/ 	.word	index@(vprintf)
	.align		4
        /*0010*/ 	.word	index@(_Z15print_threadIdxv)
	.align		4
        /*0014*/ 	.word	index@(vprintf)
	.align		4
        /*0018*/ 	.word	0x00000000
	.align		4
        /*001c*/ 	.word	0xfffffffe
	.align		4
        /*0020*/ 	.word	0x00000000
	.align		4
        /*0024*/ 	.word	0xfffffffd
	.align		4
        /*0028*/ 	.word	0x00000000
	.align		4
        /*002c*/ 	.word	0xfffffffc


//--------------------- .nv.constant4             --------------------------
	.section	.nv.constant4,"a",@progbits
	.align	8
	.align		8
.nv.constant4:
        /*0000*/ 	.dword	vprintf
	.align		8
        /*0008*/ 	.dword	$str
	.align		8
        /*0010*/ 	.dword	$str$1


//--------------------- .text._Z17print_gridDetailsv --------------------------
	.section	.text._Z17print_gridDetailsv,"ax",@progbits
	.align	128
        .global         _Z17print_gridDetailsv
        .type           _Z17print_gridDetailsv,@function
        .size           _Z17print_gridDetailsv,(.L_x_4 - _Z17print_gridDetailsv)
        .other          _Z17print_gridDetailsv,@"STO_CUDA_ENTRY STV_DEFAULT"
_Z17print_gridDetailsv:
.text._Z17print_gridDetailsv:
[----:B------:R-:W0:Y:S01]  /*0000*/  LDC R1, c[0x0][0x37c] ;  /* 0x0000df00ff017b82 */ /* 0x000e220000000800 */
[----:B------:R-:W1:Y:S07]  /*0010*/  LDCU UR5, c[0x0][0x2fc] ;  /* 0x00005f80ff0577ac */ /* 0x000e6e0008000800 */
[----:B------:R-:W2:Y:S01]  /*0020*/  LDC R8, c[0x0][0x360] ;  /* 0x0000d800ff087b82 */ /* 0x000ea20000000800 */
[----:B0-----:R-:W-:Y:S01]  /*0030*/  VIADD R1, R1, 0xffffffe8 ;  /* 0xffffffe801017836 */ /* 0x001fe20000000000 */
[----:B------:R-:W-:Y:S01]  /*0040*/  MOV R0, 0x0 ;  /* 0x0000000000007802 */ /* 0x000fe20000000f00 */
[----:B------:R-:W0:Y:S01]  /*0050*/  LDCU UR4, c[0x0][0x2f8] ;  /* 0x00005f00ff0477ac */ /* 0x000e220008000800 */
[----:B------:R-:W3:Y:S04]  /*0060*/  LDCU.64 UR6, c[0x4][0x10] ;  /* 0x01000200ff0677ac */ /* 0x000ee80008000a00 */
[----:B------:R-:W2:Y:S08]  /*0070*/  LDC R9, c[0x0][0x364] ;  /* 0x0000d900ff097b82 */ /* 0x000eb00000000800 */
[----:B------:R-:W4:Y:S01]  /*0080*/  LDC R10, c[0x0][0x368] ;  /* 0x0000da00ff0a7b82 */ /* 0x000f220000000800 */
[----:B0-----:R-:W-:-:S07]  /*0090*/  IADD3 R6, P0, PT, R1, UR4, RZ ;  /* 0x0000000401067c10 */ /* 0x001fce000ff1e0ff */
[----:B------:R-:W4:Y:S01]  /*00a0*/  LDC R11, c[0x0][0x370] ;  /* 0x0000dc00ff0b7b82 */ /* 0x000f220000000800 */
[----:B---3--:R-:W-:Y:S01]  /*00b0*/  IMAD.U32 R4, RZ, RZ, UR6 ;  /* 0x00000006ff047e24 */ /* 0x008fe2000f8e00ff */
[----:B------:R-:W-:Y:S01]  /*00c0*/  MOV R5, UR7 ;  /* 0x0000000700057c02 */ /* 0x000fe20008000f00 */
[----:B-1----:R-:W-:-:S05]  /*00d0*/  IMAD.X R7, RZ, RZ, UR5, P0 ;  /* 0x00000005ff077e24 */ /* 0x002fca00080e06ff */
[----:B------:R-:W0:Y:S01]  /*00e0*/  LDC R12, c[0x0][0x374] ;  /* 0x0000dd00ff0c7b82 */ /* 0x000e220000000800 */
[----:B--2---:R1:W-:Y:S07]  /*00f0*/  STL.64 [R1], R8 ;  /* 0x0000000801007387 */ /* 0x0043ee0000100a00 */
[----:B------:R-:W0:Y:S01]  /*0100*/  LDC R13, c[0x0][0x378] ;  /* 0x0000de00ff0d7b82 */ /* 0x000e220000000800 */
[----:B----4-:R1:W-:Y:S07]  /*0110*/  STL.64 [R1+0x8], R10 ;  /* 0x0000080a01007387 */ /* 0x0103ee0000100a00 */
[----:B------:R1:W2:Y:S01]  /*0120*/  LDC.64 R2, c[0x4][R0] ;  /* 0x0100000000027b82 */ /* 0x0002a20000000a00 */
[----:B0-----:R1:W-:Y:S02]  /*0130*/  STL.64 [R1+0x10], R12 ;  /* 0x0000100c01007387 */ /* 0x0013e40000100a00 */
[----:B------:R-:W-:-:S07]  /*0140*/  LEPC R20, `(.L_x_0) ;  /* 0x000000001014794e */ /* 0x000fce0000000000 */
[----:B-12---:R-:W-:Y:S05]  /*0150*/  CALL.ABS.NOINC R2 ;  /* 0x0000000002007343 */ /* 0x006fea0003c00000 */
.L_x_0:
[----:B------:R-:W-:Y:S05]  /*0160*/  EXIT ;  /* 0x000000000000794d */ /* 0x000fea0003800000 */
.L_x_1:
[----:B------:R-:W-:-:S00]  /*0170*/  BRA `(.L_x_1) ;  /* 0xfffffffc00fc7947 */ /* 0x000fc0000383ffff */
[----:B------:R-:W-:-:S00]  /*0180*/  NOP ;  /* 0x0000000000007918 */ /* 0x000fc00000000000 */
[----:B------:R-:W-:-:S00]  /*0190*/  NOP ;  /* 0x0000000000007918 */ /* 0x000fc00000000000 */
[----:B------:R-:W-:-:S00]  /*01a0*/  NOP ;  /* 0x0000000000007918 */ /* 0x000fc00000000000 */
[----:B------:R-:W-:-:S00]  /*01b0*/  NOP ;  /* 0x0000000000007918 */ /* 0x000fc00000000000 */
[----:B------:R-:W-:-:S00]  /*01c0*/  NOP ;  /* 0x0000000000007918 */ /* 0x000fc00000000000 */
[----:B------:R-:W-:-:S00]  /*01d0*/  NOP ;  /* 0x0000000000007918 */ /* 0x000fc00000000000 */
[----:B------:R-:W-:-:S00]  /*01e0*/  NOP ;  /* 0x0000000000007918 */ /* 0x000fc00000000000 */
[----:B------:R-:W-:-:S00]  /*01f0*/  NOP ;  /* 0x0000000000007918 */ /* 0x000fc00000000000 */
.L_x_4:


//--------------------- .text._Z15print_threadIdxv --------------------------
	.section	.text._Z15print_threadIdxv,"ax",@progbits
	.align	128
        .global         _Z15print_threadIdxv
        .type           _Z15print_threadIdxv,@function
        .size           _Z15print_threadIdxv,(.L_x_5 - _Z15print_threadIdxv)
        .other          _Z15print_threadIdxv,@"STO_CUDA_ENTRY STV_DEFAULT"
_Z15print_threadIdxv:
.text._Z15print_threadIdxv:
[----:B------:R-:W0:Y:S01]  /*0000*/  LDC R1, c[0x0][0x37c] ;  /* 0x0000df00ff017b82 */ /* 0x000e220000000800 */
[----:B------:R-:W1:Y:S01]  /*0010*/  S2R R8, SR_TID.X ;  /* 0x0000000000087919 */ /* 0x000e620000002100 */
[----:B0-----:R-:W-:Y:S01]  /*0020*/  VIADD R1, R1, 0xffffffe8 ;  /* 0xffffffe801017836 */ /* 0x001fe20000000000 */
[----:B------:R-:W-:Y:S01]  /*0030*/  MOV R0, 0x0 ;  /* 0x0000000000007802 */ /* 0x000fe20000000f00 */
[----:B------:R-:W0:Y:S01]  /*0040*/  LDCU UR4, c[0x0][0x2f8] ;  /* 0x00005f00ff0477ac */ /* 0x000e220008000800 */
[----:B------:R-:W1:Y:S03]  /*0050*/  S2R R9, SR_TID.Y ;  /* 0x0000000000097919 */ /* 0x000e660000002200 */
[----:B------:R2:W3:Y:S01]  /*0060*/  LDC.64 R2, c[0x4][R0] ;  /* 0x0100000000027b82 */ /* 0x0004e20000000a00 */
[----:B------:R-:W4:Y:S01]  /*0070*/  LDCU.64 UR6, c[0x4][0x8] ;  /* 0x01000100ff0677ac */ /* 0x000f220008000a00 */
[----:B------:R-:W5:Y:S01]  /*0080*/  S2R R10, SR_TID.Z ;  /* 0x00000000000a7919 */ /* 0x000f620000002300 */
[----:B------:R-:W2:Y:S01]  /*0090*/  LDCU UR5, c[0x0][0x2fc] ;  /* 0x00005f80ff0577ac */ /* 0x000ea20008000800 */
[----:B------:R-:W5:Y:S01]  /*00a0*/  S2R R11, SR_CTAID.X ;  /* 0x00000000000b7919 */ /* 0x000f620000002500 */
[----:B------:R-:W5:Y:S01]  /*00b0*/  S2R R12, SR_CTAID.Y ;  /* 0x00000000000c7919 */ /* 0x000f620000002600 */
[----:B------:R-:W5:Y:S01]  /*00c0*/  S2R R13, SR_CTAID.Z ;  /* 0x00000000000d7919 */ /* 0x000f620000002700 */
[----:B0-----:R-:W-:Y:S01]  /*00d0*/  IADD3 R6, P0, PT, R1, UR4, RZ ;  /* 0x0000000401067c10 */ /* 0x001fe2000ff1e0ff */
[----:B----4-:R-:W-:Y:S01]  /*00e0*/  IMAD.U32 R4, RZ, RZ, UR6 ;  /* 0x00000006ff047e24 */ /* 0x010fe2000f8e00ff */
[----:B------:R-:W-:-:S03]  /*00f0*/  MOV R5, UR7 ;  /* 0x0000000700057c02 */ /* 0x000fc60008000f00 */
[----:B--2---:R-:W-:Y:S01]  /*0100*/  IMAD.X R7, RZ, RZ, UR5, P0 ;  /* 0x00000005ff077e24 */ /* 0x004fe200080e06ff */
[----:B-1----:R0:W-:Y:S04]  /*0110*/  STL.64 [R1], R8 ;  /* 0x0000000801007387 */ /* 0x0021e80000100a00 */
[----:B-----5:R0:W-:Y:S04]  /*0120*/  STL.64 [R1+0x8], R10 ;  /* 0x0000080a01007387 */ /* 0x0201e80000100a00 */
[----:B------:R0:W-:Y:S02]  /*0130*/  STL.64 [R1+0x10], R12 ;  /* 0x0000100c01007387 */ /* 0x0001e40000100a00 */
[----:B------:R-:W-:-:S07]  /*0140*/  LEPC R20, `(.L_x_2) ;  /* 0x000000001014794e */ /* 0x000fce0000000000 */
[----:B0--3--:R-:W-:Y:S05]  /*0150*/  CALL.ABS.NOINC R2 ;  /* 0x0000000002007343 */ /* 0x009fea0003c00000 */
.L_x_2:
[----:B------:R-:W-:Y:S05]  /*0160*/  EXIT ;  /* 0x000000000000794d */ /* 0x000fea0003800000 */
.L_x_3:
        /* <DEDUP_REMOVED lines=9> */
.L_x_5:


//--------------------- .nv.global.init           --------------------------
	.section	.nv.global.init,"aw",@progbits
.nv.global.init:
	.type		$str$1,@object
	.size		$str$1,($str - $str$1)
$str$1:
        /*0000*/ 	.byte	0x62, 0x6c, 0x6f, 0x63, 0x6b, 0x20, 0x61, 0x6e, 0x64, 0x20, 0x67, 0x72, 0x69, 0x64, 0x20, 0x64
        /*0010*/ 	.byte	0x69, 0x6d, 0x65, 0x6e, 0x73, 0x69, 0x6f, 0x6e, 0x73, 0x0a, 0x62, 0x6c, 0x6f, 0x63, 0x6b, 0x44
        /*0020*/ 	.byte	0x69, 0x6d, 0x2e, 0x78, 0x20, 0x3a, 0x25, 0x64, 0x2c, 0x20, 0x62, 0x6c, 0x6f, 0x63, 0x6b, 0x44
        /*0030*/ 	.byte	0x69, 0x6d, 0x2e, 0x79, 0x20, 0x3a, 0x25, 0x64, 0x2c, 0x20, 0x62, 0x6c, 0x6f, 0x63, 0x6b, 0x44
        /*0040*/ 	.byte	0x69, 0x6d, 0x2e, 0x7a, 0x20, 0x3a, 0x25, 0x64, 0x2c, 0x20, 0x67, 0x72, 0x69, 0x64, 0x44, 0x69
        /*0050*/ 	.byte	0x6d, 0x2e, 0x78, 0x20, 0x3a, 0x25, 0x64, 0x2c, 0x20, 0x67, 0x72, 0x69, 0x64, 0x44, 0x69, 0x6d
        /*0060*/ 	.byte	0x2e, 0x79, 0x20, 0x3a, 0x25, 0x64, 0x2c, 0x20, 0x67, 0x72, 0x69, 0x64, 0x44, 0x69, 0x6d, 0x2e
        /*0070*/ 	.byte	0x7a, 0x20, 0x3a, 0x25, 0x64, 0x0a, 0x0a, 0x00
	.type		$str,@object
	.size		$str,(.L_0 - $str)
$str:
        /*0078*/ 	.byte	0x74, 0x68, 0x72, 0x65, 0x61, 0x64, 0x20, 0x61, 0x6e, 0x64, 0x20, 0x62, 0x6c, 0x6f, 0x63, 0x6b
        /*0088*/ 	.byte	0x20, 0x63, 0x6f, 0x6f, 0x72, 0x64, 0x69, 0x6e, 0x61, 0x74, 0x69, 0x6f, 0x6e, 0x73, 0x0a, 0x74
        /*0098*/ 	.byte	0x68, 0x72, 0x65, 0x61, 0x64, 0x49, 0x64, 0x78, 0x2e, 0x78, 0x20, 0x3a, 0x25, 0x64, 0x2c, 0x20
        /*00a8*/ 	.byte	0x74, 0x68, 0x72, 0x65, 0x61, 0x64, 0x49, 0x64, 0x78, 0x2e, 0x79, 0x20, 0x3a, 0x25, 0x64, 0x2c
        /*00b8*/ 	.byte	0x20, 0x74, 0x68, 0x72, 0x65, 0x61, 0x64, 0x49, 0x64, 0x78, 0x2e, 0x7a, 0x20, 0x3a, 0x25, 0x64
        /*00c8*/ 	.byte	0x2c, 0x20, 0x62, 0x6c, 0x6f, 0x63, 0x6b, 0x49, 0x64, 0x78, 0x2e, 0x78, 0x20, 0x3a, 0x25, 0x64
        /*00d8*/ 	.byte	0x2c, 0x20, 0x62, 0x6c, 0x6f, 0x63, 0x6b, 0x49, 0x64, 0x78, 0x2e, 0x79, 0x20, 0x3a, 0x25, 0x64
        /*00e8*/ 	.byte	0x2c, 0x20, 0x62, 0x6c, 0x6f, 0x63, 0x6b, 0x49, 0x64, 0x78, 0x2e, 0x7a, 0x20, 0x3a, 0x25, 0x64
        /*00f8*/ 	.byte	0x0a, 0x0a, 0x00
.L_0:


//--------------------- .nv.shared.reserved.0     --------------------------
	.section	.nv.shared.reserved.0,"aw",@nobits
	.weak		__nv_reservedSMEM_offset_0_alias
	.size		__nv_reservedSMEM_offset_0_alias, 0, 64
	.other		__nv_reservedSMEM_offset_0_alias,@"STO_CUDA_RESERVED_SHARED STV_DEFAULT"
__nv_reservedSMEM_offset_0_alias:
	.zero		0
	.zero		64


//--------------------- .nv.constant0._Z17print_gridDetailsv --------------------------
	.section	.nv.constant0._Z17print_gridDetailsv,"a",@progbits
	.sectionflags	@""
	.align	4
.nv.constant0._Z17print_gridDetailsv:
	.zero		896


//--------------------- .nv.constant0._Z15print_threadIdxv --------------------------
	.section	.nv.constant0._Z15print_threadIdxv,"a",@progbits
	.sectionflags	@""
	.align	4
.nv.constant0._Z15print_threadIdxv:
	.zero		896


//--------------------- SYMBOLS --------------------------

	.type		.nv.reservedSmem.offset0,@object
	.size		.nv.reservedSmem.offset0,0x4
	.type		vprintf,@function
